//
// Generated by NVIDIA NVVM Compiler
//
// Compiler Build ID: CL-36424714
// Cuda compilation tools, release 13.0, V13.0.88
// Based on NVVM 20.0.0
//

.version 9.0
.target sm_100
.address_size 64

	// .globl	_Z9addKernelPiPKiS1_

.visible .entry _Z9addKernelPiPKiS1_(
	.param .u64 .ptr .align 1 _Z9addKernelPiPKiS1__param_0,
	.param .u64 .ptr .align 1 _Z9addKernelPiPKiS1__param_1,
	.param .u64 .ptr .align 1 _Z9addKernelPiPKiS1__param_2
)
{
	.reg .pred 	%p<2>;
	.reg .b32 	%r<25>;
	.reg .b64 	%rd<19>;

	ld.param.u64 	%rd10, [_Z9addKernelPiPKiS1__param_0];
	ld.param.u64 	%rd11, [_Z9addKernelPiPKiS1__param_1];
	ld.param.u64 	%rd12, [_Z9addKernelPiPKiS1__param_2];
	cvta.to.global.u64 	%rd13, %rd10;
	cvta.to.global.u64 	%rd14, %rd12;
	cvta.to.global.u64 	%rd15, %rd11;
	add.s64 	%rd18, %rd15, 8;
	add.s64 	%rd17, %rd14, 8;
	add.s64 	%rd16, %rd13, 8;
	mov.b32 	%r24, 0;
$L__BB0_1:
	ld.global.u32 	%r4, [%rd18+-8];
	ld.global.u32 	%r5, [%rd17+-8];
	add.s32 	%r6, %r5, %r4;
	ld.global.u32 	%r7, [%rd16+-8];
	add.s32 	%r8, %r6, %r7;
	st.global.u32 	[%rd16+-8], %r8;
	ld.global.u32 	%r9, [%rd18+-4];
	ld.global.u32 	%r10, [%rd17+-4];
	add.s32 	%r11, %r10, %r9;
	ld.global.u32 	%r12, [%rd16+-4];
	add.s32 	%r13, %r11, %r12;
	st.global.u32 	[%rd16+-4], %r13;
	ld.global.u32 	%r14, [%rd18];
	ld.global.u32 	%r15, [%rd17];
	add.s32 	%r16, %r15, %r14;
	ld.global.u32 	%r17, [%rd16];
	add.s32 	%r18, %r16, %r17;
	st.global.u32 	[%rd16], %r18;
	ld.global.u32 	%r19, [%rd18+4];
	ld.global.u32 	%r20, [%rd17+4];
	add.s32 	%r21, %r20, %r19;
	ld.global.u32 	%r22, [%rd16+4];
	add.s32 	%r23, %r21, %r22;
	st.global.u32 	[%rd16+4], %r23;
	add.s32 	%r24, %r24, 4;
	add.s64 	%rd18, %rd18, 16;
	add.s64 	%rd17, %rd17, 16;
	add.s64 	%rd16, %rd16, 16;
	setp.ne.s32 	%p1, %r24, 500;
	@%p1 bra 	$L__BB0_1;
	ret;

}


// ===== COMPILED SASS (sm_100) =====

	.target	sm_100

	.elftype	@"ET_EXEC"


//--------------------- .note.nv.tkinfo           --------------------------
	.section	.note.nv.tkinfo,"",@"SHT_NOTE"
	.sectionflags	@"SHF_NOTE_NV_TKINFO"
	.tkinfo
        /*0018*/ 	.word	0x00000002
        /*0030*/ 	.string	""
        /*0030*/ 	.string	"ptxas"
        /*0030*/ 	.string	"Cuda compilation tools, release 13.0, V13.0.88"
        /*0030*/ 	.string	"Build cuda_13.0.r13.0/compiler.36424714_0"
        /*0030*/ 	.string	"-arch sm_100 -m 64 "



//--------------------- .note.nv.cuinfo           --------------------------
	.section	.note.nv.cuinfo,"",@"SHT_NOTE"
	.sectionflags	@"SHF_NOTE_NV_CUINFO"
        /*0018*/ 	.short	0x0002
        /*001a*/ 	.short	0x0064
        /*001c*/ 	.short	0x0082
	.zero		2


//--------------------- .nv.info                  --------------------------
	.section	.nv.info,"",@"SHT_CUDA_INFO"
	.align	4


	//----- nvinfo : EIATTR_REGCOUNT
	.align		4
        /*0000*/ 	.byte	0x04, 0x2f
        /*0002*/ 	.short	(.L_1 - .L_0)
	.align		4
.L_0:
        /*0004*/ 	.word	index@(_Z9addKernelPiPKiS1_)
        /*0008*/ 	.word	0x00000012


	//----- nvinfo : EIATTR_FRAME_SIZE
	.align		4
.L_1:
        /*000c*/ 	.byte	0x04, 0x11
        /*000e*/ 	.short	(.L_3 - .L_2)
	.align		4
.L_2:
        /*0010*/ 	.word	index@(_Z9addKernelPiPKiS1_)
        /*0014*/ 	.word	0x00000000


	//----- nvinfo : EIATTR_MIN_STACK_SIZE
	.align		4
.L_3:
        /*0018*/ 	.byte	0x04, 0x12
        /*001a*/ 	.short	(.L_5 - .L_4)
	.align		4
.L_4:
        /*001c*/ 	.word	index@(_Z9addKernelPiPKiS1_)
        /*0020*/ 	.word	0x00000000
.L_5:


//--------------------- .nv.compat                --------------------------
	.section	.nv.compat,"",@"SHT_CUDA_COMPAT_INFO"
	.align	4
        /*0000*/ 	.byte	0x02, 0x09, 0x00, 0x00, 0x02, 0x02, 0x01, 0x00, 0x02, 0x05, 0x05, 0x00, 0x03, 0x07, 0x01, 0x01
        /*0010*/ 	.byte	0x02, 0x03, 0x00, 0x00, 0x02, 0x06, 0x01, 0x00, 0x04, 0x0b, 0x08, 0x00, 0x09, 0x00, 0x00, 0x00
        /*0020*/ 	.byte	0x00, 0x00, 0x00, 0x00


//--------------------- .nv.info._Z9addKernelPiPKiS1_ --------------------------
	.section	.nv.info._Z9addKernelPiPKiS1_,"",@"SHT_CUDA_INFO"
	.sectionflags	@""
	.align	4


	//----- nvinfo : EIATTR_CUDA_API_VERSION
	.align		4
        /*0000*/ 	.byte	0x04, 0x37
        /*0002*/ 	.short	(.L_7 - .L_6)
.L_6:
        /*0004*/ 	.word	0x00000082


	//----- nvinfo : EIATTR_KPARAM_INFO
	.align		4
.L_7:
        /*0008*/ 	.byte	0x04, 0x17
        /*000a*/ 	.short	(.L_9 - .L_8)
.L_8:
        /*000c*/ 	.word	0x00000000
        /*0010*/ 	.short	0x0002
        /*0012*/ 	.short	0x0010
        /*0014*/ 	.byte	0x00, 0xf5, 0x21, 0x00


	//----- nvinfo : EIATTR_KPARAM_INFO
	.align		4
.L_9:
        /*0018*/ 	.byte	0x04, 0x17
        /*001a*/ 	.short	(.L_11 - .L_10)
.L_10:
        /*001c*/ 	.word	0x00000000
        /*0020*/ 	.short	0x0001
        /*0022*/ 	.short	0x0008
        /*0024*/ 	.byte	0x00, 0xf5, 0x21, 0x00


	//----- nvinfo : EIATTR_KPARAM_INFO
	.align		4
.L_11:
        /*0028*/ 	.byte	0x04, 0x17
        /*002a*/ 	.short	(.L_13 - .L_12)
.L_12:
        /*002c*/ 	.word	0x00000000
        /*0030*/ 	.short	0x0000
        /*0032*/ 	.short	0x0000
        /*0034*/ 	.byte	0x00, 0xf5, 0x21, 0x00


	//----- nvinfo : EIATTR_SPARSE_MMA_MASK
	.align		4
.L_13:
        /*0038*/ 	.byte	0x03, 0x50
        /*003a*/ 	.short	0x0000


	//----- nvinfo : EIATTR_MAXREG_COUNT
	.align		4
        /*003c*/ 	.byte	0x03, 0x1b
        /*003e*/ 	.short	0x00ff


	//----- nvinfo : EIATTR_MERCURY_ISA_VERSION
	.align		4
        /*0040*/ 	.byte	0x03, 0x5f
        /*0042*/ 	.short	0x0101


	//----- nvinfo : EIATTR_VRC_CTA_INIT_COUNT
	.align		4
        /*0044*/ 	.byte	0x02, 0x4a
	.zero		1
	.zero		1


	//----- nvinfo : EIATTR_EXIT_INSTR_OFFSETS
	.align		4
        /*0048*/ 	.byte	0x04, 0x1c
        /*004a*/ 	.short	(.L_15 - .L_14)


	//   ....[0]....
.L_14:
        /*004c*/ 	.word	0x00000820


	//----- nvinfo : EIATTR_CBANK_PARAM_SIZE
	.align		4
.L_15:
        /*0050*/ 	.byte	0x03, 0x19
        /*0052*/ 	.short	0x0018


	//----- nvinfo : EIATTR_PARAM_CBANK
	.align		4
        /*0054*/ 	.byte	0x04, 0x0a
        /*0056*/ 	.short	(.L_17 - .L_16)
	.align		4
.L_16:
        /*0058*/ 	.word	index@(.nv.constant0._Z9addKernelPiPKiS1_)
        /*005c*/ 	.short	0x0380
        /*005e*/ 	.short	0x0018


	//----- nvinfo : EIATTR_SW_WAR
	.align		4
.L_17:
        /*0060*/ 	.byte	0x04, 0x36
        /*0062*/ 	.short	(.L_19 - .L_18)
.L_18:
        /*0064*/ 	.word	0x00000008
.L_19:


//--------------------- .nv.callgraph             --------------------------
	.section	.nv.callgraph,"",@"SHT_CUDA_CALLGRAPH"
	.align	4
	.sectionentsize	8
	.align		4
        /*0000*/ 	.word	0x00000000
	.align		4
        /*0004*/ 	.word	0xffffffff
	.align		4
        /*0008*/ 	.word	0x00000000
	.align		4
        /*000c*/ 	.word	0xfffffffe
	.align		4
        /*0010*/ 	.word	0x00000000
	.align		4
        /*0014*/ 	.word	0xfffffffd
	.align		4
        /*0018*/ 	.word	0x00000000
	.align		4
        /*001c*/ 	.word	0xfffffffc


//--------------------- .text._Z9addKernelPiPKiS1_ --------------------------
	.section	.text._Z9addKernelPiPKiS1_,"ax",@progbits
	.align	128
        .global         _Z9addKernelPiPKiS1_
        .type           _Z9addKernelPiPKiS1_,@function
        .size           _Z9addKernelPiPKiS1_,(.L_x_2 - _Z9addKernelPiPKiS1_)
        .other          _Z9addKernelPiPKiS1_,@"STO_CUDA_ENTRY STV_DEFAULT"
_Z9addKernelPiPKiS1_:
.text._Z9addKernelPiPKiS1_:
[----:B------:R-:W-:Y:S01]  /*0000*/  LDC R1, c[0x0][0x37c] ;  /* 0x0000df00ff017b82 */ /* 0x000fe20000000800 */
[----:B------:R-:W0:Y:S01]  /*0010*/  LDCU.64 UR6, c[0x0][0x390] ;  /* 0x00007200ff0677ac */ /* 0x000e220008000a00 */
[----:B------:R-:W1:Y:S01]  /*0020*/  LDCU.128 UR12, c[0x0][0x380] ;  /* 0x00007000ff0c77ac */ /* 0x000e620008000c00 */
[----:B------:R-:W2:Y:S01]  /*0030*/  LDCU.64 UR10, c[0x0][0x358] ;  /* 0x00006b00ff0a77ac */ /* 0x000ea20008000a00 */
[----:B0-----:R-:W-:-:S04]  /*0040*/  UIADD3 UR6, UP1, UPT, UR6, 0x8, URZ ;  /* 0x0000000806067890 */ /* 0x001fc8000ff3e0ff */
[----:B------:R-:W-:Y:S02]  /*0050*/  UIADD3.X UR7, UPT, UPT, URZ, UR7, URZ, UP1, !UPT ;  /* 0x00000007ff077290 */ /* 0x000fe40008ffe4ff */
[----:B-1----:R-:W-:Y:S01]  /*0060*/  UIADD3 UR8, UP0, UPT, UR14, 0x8, URZ ;  /* 0x000000080e087890 */ /* 0x002fe2000ff1e0ff */
[----:B------:R-:W-:Y:S01]  /*0070*/  IMAD.U32 R8, RZ, RZ, UR6 ;  /* 0x00000006ff087e24 */ /* 0x000fe2000f8e00ff */
[----:B------:R-:W-:Y:S02]  /*0080*/  UIADD3 UR4, UP1, UPT, UR12, 0x8, URZ ;  /* 0x000000080c047890 */ /* 0x000fe4000ff3e0ff */
[----:B------:R-:W-:Y:S01]  /*0090*/  UIADD3.X UR9, UPT, UPT, URZ, UR15, URZ, UP0, !UPT ;  /* 0x0000000fff097290 */ /* 0x000fe200087fe4ff */
[----:B------:R-:W-:Y:S01]  /*00a0*/  IMAD.U32 R3, RZ, RZ, UR7 ;  /* 0x00000007ff037e24 */ /* 0x000fe2000f8e00ff */
[----:B------:R-:W-:Y:S01]  /*00b0*/  UIADD3.X UR5, UPT, UPT, URZ, UR13, URZ, UP1, !UPT ;  /* 0x0000000dff057290 */ /* 0x000fe20008ffe4ff */
[----:B------:R-:W-:Y:S02]  /*00c0*/  IMAD.U32 R10, RZ, RZ, UR8 ;  /* 0x00000008ff0a7e24 */ /* 0x000fe4000f8e00ff */
[----:B------:R-:W-:Y:S01]  /*00d0*/  IMAD.U32 R0, RZ, RZ, UR4 ;  /* 0x00000004ff007e24 */ /* 0x000fe2000f8e00ff */
[----:B------:R-:W-:Y:S01]  /*00e0*/  UMOV UR4, URZ ;  /* 0x000000ff00047c82 */ /* 0x000fe20008000000 */
[----:B------:R-:W-:-:S02]  /*00f0*/  IMAD.U32 R7, RZ, RZ, UR9 ;  /* 0x00000009ff077e24 */ /* 0x000fc4000f8e00ff */
[----:B--2---:R-:W-:-:S07]  /*0100*/  IMAD.U32 R11, RZ, RZ, UR5 ;  /* 0x00000005ff0b7e24 */ /* 0x004fce000f8e00ff */
.L_x_0:
[----:B------:R-:W-:Y:S02]  /*0110*/  IMAD.MOV.U32 R6, RZ, RZ, R10 ;  /* 0x000000ffff067224 */ /* 0x000fe400078e000a */
[----:B------:R-:W-:Y:S02]  /*0120*/  IMAD.MOV.U32 R2, RZ, RZ, R8 ;  /* 0x000000ffff027224 */ /* 0x000fe400078e0008 */
[----:B---3--:R-:W-:Y:S02]  /*0130*/  IMAD.MOV.U32 R4, RZ, RZ, R0 ;  /* 0x000000ffff047224 */ /* 0x008fe400078e0000 */
[----:B------:R-:W-:Y:S01]  /*0140*/  IMAD.MOV.U32 R5, RZ, RZ, R11 ;  /* 0x000000ffff057224 */ /* 0x000fe200078e000b */
[----:B------:R-:W2:Y:S04]  /*0150*/  LDG.E R0, desc[UR10][R6.64+-0x8] ;  /* 0xfffff80a06007981 */ /* 0x000ea8000c1e1900 */
[----:B------:R-:W2:Y:S04]  /*0160*/  LDG.E R9, desc[UR10][R2.64+-0x8] ;  /* 0xfffff80a02097981 */ /* 0x000ea8000c1e1900 */
[----:B------:R-:W2:Y:S02]  /*0170*/  LDG.E R8, desc[UR10][R4.64+-0x8] ;  /* 0xfffff80a04087981 */ /* 0x000ea4000c1e1900 */
[----:B--2---:R-:W-:-:S02]  /*0180*/  IADD3 R9, PT, PT, R8, R9, R0 ;  /* 0x0000000908097210 */ /* 0x004fc40007ffe000 */
[----:B------:R-:W2:Y:S04]  /*0190*/  LDG.E R8, desc[UR10][R4.64+-0x4] ;  /* 0xfffffc0a04087981 */ /* 0x000ea8000c1e1900 */
[----:B------:R0:W-:Y:S04]  /*01a0*/  STG.E desc[UR10][R4.64+-0x8], R9 ;  /* 0xfffff80904007986 */ /* 0x0001e8000c10190a */
        /* <DEDUP_REMOVED lines=11> */
[----:B0-----:R-:W2:Y:S02]  /*0260*/  LDG.E R9, desc[UR10][R2.64+0x4] ;  /* 0x0000040a02097981 */ /* 0x001ea4000c1e1900 */
[----:B--2---:R-:W-:-:S02]  /*0270*/  IADD3 R9, PT, PT, R8, R9, R0 ;  /* 0x0000000908097210 */ /* 0x004fc40007ffe000 */
[----:B------:R-:W2:Y:S04]  /*0280*/  LDG.E R8, desc[UR10][R4.64+0x8] ;  /* 0x0000080a04087981 */ /* 0x000ea8000c1e1900 */
[----:B------:R0:W-:Y:S04]  /*0290*/  STG.E desc[UR10][R4.64+0x4], R9 ;  /* 0x0000040904007986 */ /* 0x0001e8000c10190a */
[----:B------:R-:W2:Y:S04]  /*02a0*/  LDG.E R0, desc[UR10][R6.64+0x8] ;  /* 0x0000080a06007981 */ /* 0x000ea8000c1e1900 */
[----:B-1----:R-:W2:Y:S02]  /*02b0*/  LDG.E R11, desc[UR10][R2.64+0x8] ;  /* 0x0000080a020b7981 */ /* 0x002ea4000c1e1900 */
[----:B--2---:R-:W-:-:S02]  /*02c0*/  IADD3 R11, PT, PT, R8, R11, R0 ;  /* 0x0000000b080b7210 */ /* 0x004fc40007ffe000 */
[----:B------:R-:W2:Y:S04]  /*02d0*/  LDG.E R8, desc[UR10][R4.64+0xc] ;  /* 0x00000c0a04087981 */ /* 0x000ea8000c1e1900 */
[----:B------:R1:W-:Y:S04]  /*02e0*/  STG.E desc[UR10][R4.64+0x8], R11 ;  /* 0x0000080b04007986 */ /* 0x0003e8000c10190a */
[----:B------:R-:W2:Y:S04]  /*02f0*/  LDG.E R0, desc[UR10][R6.64+0xc] ;  /* 0x00000c0a06007981 */ /* 0x000ea8000c1e1900 */
[----:B---3--:R-:W2:Y:S02]  /*0300*/  LDG.E R13, desc[UR10][R2.64+0xc] ;  /* 0x00000c0a020d7981 */ /* 0x008ea4000c1e1900 */
        /* <DEDUP_REMOVED lines=52> */
[----:B------:R-:W-:Y:S04]  /*0650*/  STG.E desc[UR10][R4.64+0x34], R15 ;  /* 0x0000340f04007986 */ /* 0x000fe8000c10190a */
[----:B------:R-:W2:Y:S04]  /*0660*/  LDG.E R0, desc[UR10][R6.64+0x38] ;  /* 0x0000380a06007981 */ /* 0x000ea8000c1e1900 */
[----:B------:R-:W2:Y:S02]  /*0670*/  LDG.E R9, desc[UR10][R2.64+0x38] ;  /* 0x0000380a02097981 */ /* 0x000ea4000c1e1900 */
        /* <DEDUP_REMOVED lines=13> */
[----:B------:R4:W2:Y:S04]  /*0750*/  LDG.E R0, desc[UR10][R6.64+0x44] ;  /* 0x0000440a06007981 */ /* 0x0008a8000c1e1900 */
[----:B0-----:R-:W2:Y:S01]  /*0760*/  LDG.E R9, desc[UR10][R2.64+0x44] ;  /* 0x0000440a02097981 */ /* 0x001ea2000c1e1900 */
[----:B------:R-:W-:Y:S01]  /*0770*/  UIADD3 UR4, UPT, UPT, UR4, 0x14, URZ ;  /* 0x0000001404047890 */ /* 0x000fe2000fffe0ff */
[----:B------:R-:W-:-:S03]  /*0780*/  IADD3 R10, P0, PT, R6, 0x50, RZ ;  /* 0x00000050060a7810 */ /* 0x000fc60007f1e0ff */
[----:B------:R-:W-:Y:S02]  /*0790*/  UISETP.NE.AND UP0, UPT, UR4, 0x1f4, UPT ;  /* 0x000001f40400788c */ /* 0x000fe4000bf05270 */
[----:B----4-:R-:W-:Y:S01]  /*07a0*/  IMAD.X R7, RZ, RZ, R7, P0 ;  /* 0x000000ffff077224 */ /* 0x010fe200000e0607 */
[----:B--2---:R-:W-:Y:S02]  /*07b0*/  IADD3 R9, PT, PT, R8, R9, R0 ;  /* 0x0000000908097210 */ /* 0x004fe40007ffe000 */
[----:B------:R-:W-:Y:S02]  /*07c0*/  IADD3 R8, P1, PT, R2, 0x50, RZ ;  /* 0x0000005002087810 */ /* 0x000fe40007f3e0ff */
[----:B------:R-:W-:Y:S01]  /*07d0*/  IADD3 R0, P2, PT, R4, 0x50, RZ ;  /* 0x0000005004007810 */ /* 0x000fe20007f5e0ff */
[----:B------:R3:W-:Y:S02]  /*07e0*/  STG.E desc[UR10][R4.64+0x44], R9 ;  /* 0x0000440904007986 */ /* 0x0007e4000c10190a */
[----:B------:R-:W-:-:S02]  /*07f0*/  IMAD.X R3, RZ, RZ, R3, P1 ;  /* 0x000000ffff037224 */ /* 0x000fc400008e0603 */
[----:B-1----:R-:W-:Y:S01]  /*0800*/  IMAD.X R11, RZ, RZ, R5, P2 ;  /* 0x000000ffff0b7224 */ /* 0x002fe200010e0605 */
[----:B------:R-:W-:Y:S07]  /*0810*/  BRA.U UP0, `(.L_x_0) ;  /* 0xfffffff9003c7547 */ /* 0x000fee000b83ffff */
[----:B------:R-:W-:Y:S05]  /*0820*/  EXIT ;  /* 0x000000000000794d */ /* 0x000fea0003800000 */
.L_x_1:
[----:B------:R-:W-:-:S00]  /*0830*/  BRA `(.L_x_1) ;  /* 0xfffffffc00fc7947 */ /* 0x000fc0000383ffff */
[----:B------:R-:W-:-:S00]  /*0840*/  NOP ;  /* 0x0000000000007918 */ /* 0x000fc00000000000 */
        /* <DEDUP_REMOVED lines=11> */
.L_x_2:


//--------------------- .nv.shared.reserved.0     --------------------------
	.section	.nv.shared.reserved.0,"aw",@nobits
	.weak		__nv_reservedSMEM_offset_0_alias
	.size		__nv_reservedSMEM_offset_0_alias, 0, 64
	.other		__nv_reservedSMEM_offset_0_alias,@"STO_CUDA_RESERVED_SHARED STV_DEFAULT"
__nv_reservedSMEM_offset_0_alias:
	.zero		0
	.zero		64


//--------------------- .nv.constant0._Z9addKernelPiPKiS1_ --------------------------
	.section	.nv.constant0._Z9addKernelPiPKiS1_,"a",@progbits
	.sectionflags	@""
	.align	4
.nv.constant0._Z9addKernelPiPKiS1_:
	.zero		920


//--------------------- SYMBOLS --------------------------

	.type		.nv.reservedSmem.offset0,@object
	.size		.nv.reservedSmem.offset0,0x4
